	.headerflags	@"EF_CUDA_TEXMODE_UNIFIED EF_CUDA_64BIT_ADDRESS EF_CUDA_ACCELERATORS EF_CUDA_SM90 EF_CUDA_VIRTUAL_SM(EF_CUDA_SM90)"
	.elftype	@"ET_EXEC"


//--------------------- .nv.info                  --------------------------
	.section	.nv.info,"",@"SHT_CUDA_INFO"
	.align	4


	//----- nvinfo : EIATTR_REGCOUNT
	.align		4
        /*0000*/ 	.byte	0x04, 0x2f
        /*0002*/ 	.short	(.L_1 - .L_0)
	.align		4
.L_0:
        /*0004*/ 	.word	index@(triton_poi_fused_pow_6)
        /*0008*/ 	.word	0x0000000c


	//----- nvinfo : EIATTR_MIN_STACK_SIZE
	.align		4
.L_1:
        /*000c*/ 	.byte	0x04, 0x12
        /*000e*/ 	.short	(.L_3 - .L_2)
	.align		4
.L_2:
        /*0010*/ 	.word	index@(triton_poi_fused_pow_6)
        /*0014*/ 	.word	0x00000000


	//----- nvinfo : EIATTR_FRAME_SIZE
	.align		4
.L_3:
        /*0018*/ 	.byte	0x04, 0x11
        /*001a*/ 	.short	(.L_5 - .L_4)
	.align		4
.L_4:
        /*001c*/ 	.word	index@(triton_poi_fused_pow_6)
        /*0020*/ 	.word	0x00000000


	//----- nvinfo : EIATTR_MIN_STACK_SIZE
	.align		4
.L_5:
        /*0024*/ 	.byte	0x04, 0x12
        /*0026*/ 	.short	(.L_7 - .L_6)
	.align		4
.L_6:
        /*0028*/ 	.word	index@(triton_poi_fused_pow_6)
        /*002c*/ 	.word	0x00000000
.L_7:


//--------------------- .nv.info.triton_poi_fused_pow_6 --------------------------
	.section	.nv.info.triton_poi_fused_pow_6,"",@"SHT_CUDA_INFO"
	.sectionflags	@""
	.align	4


	//----- nvinfo : EIATTR_CUDA_API_VERSION
	.align		4
        /*0000*/ 	.byte	0x04, 0x37
        /*0002*/ 	.short	(.L_9 - .L_8)
.L_8:
        /*0004*/ 	.word	0x0000007c


	//----- nvinfo : EIATTR_KPARAM_INFO
	.align		4
.L_9:
        /*0008*/ 	.byte	0x04, 0x17
        /*000a*/ 	.short	(.L_11 - .L_10)
.L_10:
        /*000c*/ 	.word	0x00000000
        /*0010*/ 	.short	0x0002
        /*0012*/ 	.short	0x0010
        /*0014*/ 	.byte	0x00, 0xf0, 0x11, 0x00


	//----- nvinfo : EIATTR_KPARAM_INFO
	.align		4
.L_11:
        /*0018*/ 	.byte	0x04, 0x17
        /*001a*/ 	.short	(.L_13 - .L_12)
.L_12:
        /*001c*/ 	.word	0x00000000
        /*0020*/ 	.short	0x0001
        /*0022*/ 	.short	0x0008
        /*0024*/ 	.byte	0x00, 0xf4, 0x21, 0x00


	//----- nvinfo : EIATTR_KPARAM_INFO
	.align		4
.L_13:
        /*0028*/ 	.byte	0x04, 0x17
        /*002a*/ 	.short	(.L_15 - .L_14)
.L_14:
        /*002c*/ 	.word	0x00000000
        /*0030*/ 	.short	0x0000
        /*0032*/ 	.short	0x0000
        /*0034*/ 	.byte	0x00, 0xf4, 0x21, 0x00


	//----- nvinfo : EIATTR_SPARSE_MMA_MASK
	.align		4
.L_15:
        /*0038*/ 	.byte	0x03, 0x50
        /*003a*/ 	.short	0x0000


	//----- nvinfo : EIATTR_MAXREG_COUNT
	.align		4
        /*003c*/ 	.byte	0x03, 0x1b
        /*003e*/ 	.short	0x00ff


	//----- nvinfo : EIATTR_EXIT_INSTR_OFFSETS
	.align		4
        /*0040*/ 	.byte	0x04, 0x1c
        /*0042*/ 	.short	(.L_17 - .L_16)


	//   ....[0]....
.L_16:
        /*0044*/ 	.word	0x00000180


	//   ....[1]....
        /*0048*/ 	.word	0x000001a0


	//----- nvinfo : EIATTR_REQNTID
	.align		4
.L_17:
        /*004c*/ 	.byte	0x04, 0x10
        /*004e*/ 	.short	(.L_19 - .L_18)
.L_18:
        /*0050*/ 	.word	0x00000020
        /*0054*/ 	.word	0x00000001
        /*0058*/ 	.word	0x00000001


	//----- nvinfo : EIATTR_CRS_STACK_SIZE
	.align		4
.L_19:
        /*005c*/ 	.byte	0x04, 0x1e
        /*005e*/ 	.short	(.L_21 - .L_20)
.L_20:
        /*0060*/ 	.word	0x00000000


	//----- nvinfo : EIATTR_CBANK_PARAM_SIZE
	.align		4
.L_21:
        /*0064*/ 	.byte	0x03, 0x19
        /*0066*/ 	.short	0x0014


	//----- nvinfo : EIATTR_PARAM_CBANK
	.align		4
        /*0068*/ 	.byte	0x04, 0x0a
        /*006a*/ 	.short	(.L_23 - .L_22)
	.align		4
.L_22:
        /*006c*/ 	.word	index@(.nv.constant0.triton_poi_fused_pow_6)
        /*0070*/ 	.short	0x0210
        /*0072*/ 	.short	0x0014


	//----- nvinfo : EIATTR_SW_WAR
	.align		4
.L_23:
        /*0074*/ 	.byte	0x04, 0x36
        /*0076*/ 	.short	(.L_25 - .L_24)
.L_24:
        /*0078*/ 	.word	0x00000008
.L_25:


//--------------------- .nv.callgraph             --------------------------
	.section	.nv.callgraph,"",@"SHT_CUDA_CALLGRAPH"
	.align	4
	.sectionentsize	8
	.align		4
        /*0000*/ 	.word	0x00000000
	.align		4
        /*0004*/ 	.word	0xffffffff
	.align		4
        /*0008*/ 	.word	0x00000000
	.align		4
        /*000c*/ 	.word	0xfffffffe
	.align		4
        /*0010*/ 	.word	0x00000000
	.align		4
        /*0014*/ 	.word	0xfffffffd
	.align		4
        /*0018*/ 	.word	0x00000000
	.align		4
        /*001c*/ 	.word	0xfffffffc


//--------------------- .text.triton_poi_fused_pow_6 --------------------------
	.section	.text.triton_poi_fused_pow_6,"ax",@progbits
	.align	128
        .global         triton_poi_fused_pow_6
        .type           triton_poi_fused_pow_6,@function
        .size           triton_poi_fused_pow_6,(.L_x_3 - triton_poi_fused_pow_6)
        .other          triton_poi_fused_pow_6,@"STO_CUDA_ENTRY STV_DEFAULT"
triton_poi_fused_pow_6:
.text.triton_poi_fused_pow_6:
[----:B------:R-:W0:Y:S02]  /*0000*/  LDC R1, c[0x0][0x28] ;  /* 0x00000a00ff017b82 */ /* 0x000e240000000800 */
[----:B------:R-:W1:Y:S01]  /*0010*/  S2R R0, SR_TID.X ;  /* 0x0000000000007919 */ /* 0x000e620000002100 */
[----:B------:R-:W2:Y:S01]  /*0020*/  LDC.64 R4, c[0x0][0x218] ;  /* 0x00008600ff047b82 */ /* 0x000ea20000000a00 */
[----:B------:R-:W-:Y:S01]  /*0030*/  ULDC.64 UR4, c[0x0][0x208] ;  /* 0x0000820000047ab9 */ /* 0x000fe20000000a00 */
[----:B------:R-:W-:Y:S01]  /*0040*/  BSSY B0, `(.L_x_0) ;  /* 0x0000012000007945 */ /* 0x000fe20003800000 */
[----:B------:R-:W3:Y:S05]  /*0050*/  S2R R7, SR_CTAID.X ;  /* 0x0000000000077919 */ /* 0x000eea0000002500 */
[----:B------:R-:W4:Y:S01]  /*0060*/  LDC.64 R2, c[0x0][0x210] ;  /* 0x00008400ff027b82 */ /* 0x000f220000000a00 */
[----:B-1----:R-:W-:-:S05]  /*0070*/  LOP3.LUT R0, R0, 0x1f, RZ, 0xc0, !PT ;  /* 0x0000001f00007812 */ /* 0x002fca00078ec0ff */
[----:B---3--:R-:W-:-:S04]  /*0080*/  IMAD R7, R7, 0x20, R0 ;  /* 0x0000002007077824 */ /* 0x008fc800078e0200 */
[C---:B--2---:R-:W-:Y:S01]  /*0090*/  IMAD.WIDE R4, R7.reuse, 0x4, R4 ;  /* 0x0000000407047825 */ /* 0x044fe200078e0204 */
[----:B------:R-:W-:Y:S02]  /*00a0*/  SHF.R.S32.HI R0, RZ, 0x1f, R7 ;  /* 0x0000001fff007819 */ /* 0x000fe40000011407 */
[----:B------:R-:W-:Y:S02]  /*00b0*/  ISETP.GE.AND P0, PT, R7, 0x20, PT ;  /* 0x000000200700780c */ /* 0x000fe40003f06270 */
[----:B------:R-:W-:-:S05]  /*00c0*/  LEA.HI R0, R0, R7, RZ, 0x3 ;  /* 0x0000000700007211 */ /* 0x000fca00078f18ff */
[C---:B------:R-:W-:Y:S01]  /*00d0*/  IMAD.SHL.U32 R6, R0.reuse, 0x2, RZ ;  /* 0x0000000200067824 */ /* 0x040fe200078e00ff */
[----:B------:R-:W-:-:S04]  /*00e0*/  LOP3.LUT R0, R0, 0xfffffff8, RZ, 0xc0, !PT ;  /* 0xfffffff800007812 */ /* 0x000fc800078ec0ff */
[----:B------:R-:W-:-:S04]  /*00f0*/  LOP3.LUT R6, R6, 0xfffffff0, RZ, 0xc0, !PT ;  /* 0xfffffff006067812 */ /* 0x000fc800078ec0ff */
[----:B------:R-:W-:-:S05]  /*0100*/  IADD3 R0, R6, R7, -R0 ;  /* 0x0000000706007210 */ /* 0x000fca0007ffe800 */
[----:B------:R-:W-:Y:S02]  /*0110*/  VIADD R9, R0, 0x8 ;  /* 0x0000000800097836 */ /* 0x000fe40000000000 */
[----:B------:R-:W-:Y:S02]  /*0120*/  IMAD.MOV.U32 R0, RZ, RZ, RZ ;  /* 0x000000ffff007224 */ /* 0x000fe400078e00ff */
[----:B----4-:R-:W-:Y:S01]  /*0130*/  IMAD.WIDE R2, R9, 0x4, R2 ;  /* 0x0000000409027825 */ /* 0x010fe200078e0202 */
[----:B------:R-:W-:Y:S06]  /*0140*/  @P0 BRA `(.L_x_1) ;  /* 0x0000000000040947 */ /* 0x000fec0003800000 */
[----:B------:R1:W5:Y:S02]  /*0150*/  LDG.E R0, desc[UR4][R2.64] ;  /* 0x0000000402007981 */ /* 0x000364000c1e1900 */
.L_x_1:
[----:B------:R-:W-:Y:S05]  /*0160*/  BSYNC B0 ;  /* 0x0000000000007941 */ /* 0x000fea0003800000 */
.L_x_0:
[----:B-1---5:R-:W-:Y:S01]  /*0170*/  FMUL R3, R0, R0 ;  /* 0x0000000000037220 */ /* 0x022fe20000400000 */
[----:B------:R-:W-:Y:S06]  /*0180*/  @P0 EXIT ;  /* 0x000000000000094d */ /* 0x000fec0003800000 */
[----:B------:R-:W-:Y:S01]  /*0190*/  STG.E desc[UR4][R4.64], R3 ;  /* 0x0000000304007986 */ /* 0x000fe2000c101904 */
[----:B------:R-:W-:Y:S05]  /*01a0*/  EXIT ;  /* 0x000000000000794d */ /* 0x000fea0003800000 */
.L_x_2:
[----:B------:R-:W-:-:S00]  /*01b0*/  BRA `(.L_x_2) ;  /* 0xfffffffc00fc7947 */ /* 0x000fc0000383ffff */
[----:B------:R-:W-:-:S00]  /*01c0*/  NOP ;  /* 0x0000000000007918 */ /* 0x000fc00000000000 */
        /* <DEDUP_REMOVED lines=11> */
.L_x_3:


//--------------------- .nv.constant0.triton_poi_fused_pow_6 --------------------------
	.section	.nv.constant0.triton_poi_fused_pow_6,"a",@progbits
	.sectionflags	@""
	.align	4
.nv.constant0.triton_poi_fused_pow_6:
	.zero		548
